//
// Generated by NVIDIA NVVM Compiler
//
// Compiler Build ID: CL-36424714
// Cuda compilation tools, release 13.0, V13.0.88
// Based on NVVM 20.0.0
//

.version 9.0
.target sm_100
.address_size 64

	// .globl	_Z5saxpyPfPKffi

.visible .entry _Z5saxpyPfPKffi(
	.param .u64 .ptr .align 1 _Z5saxpyPfPKffi_param_0,
	.param .u64 .ptr .align 1 _Z5saxpyPfPKffi_param_1,
	.param .f32 _Z5saxpyPfPKffi_param_2,
	.param .u32 _Z5saxpyPfPKffi_param_3
)
{
	.reg .pred 	%p<2>;
	.reg .b32 	%r<6>;
	.reg .b32 	%f<5>;
	.reg .b64 	%rd<8>;

	ld.param.u64 	%rd1, [_Z5saxpyPfPKffi_param_0];
	ld.param.u64 	%rd2, [_Z5saxpyPfPKffi_param_1];
	ld.param.f32 	%f1, [_Z5saxpyPfPKffi_param_2];
	ld.param.u32 	%r2, [_Z5saxpyPfPKffi_param_3];
	mov.u32 	%r3, %ctaid.x;
	mov.u32 	%r4, %ntid.x;
	mov.u32 	%r5, %tid.x;
	mad.lo.s32 	%r1, %r3, %r4, %r5;
	setp.ge.s32 	%p1, %r1, %r2;
	@%p1 bra 	$L__BB0_2;
	cvta.to.global.u64 	%rd3, %rd2;
	cvta.to.global.u64 	%rd4, %rd1;
	mul.wide.s32 	%rd5, %r1, 4;
	add.s64 	%rd6, %rd3, %rd5;
	ld.global.f32 	%f2, [%rd6];
	add.s64 	%rd7, %rd4, %rd5;
	ld.global.f32 	%f3, [%rd7];
	fma.rn.f32 	%f4, %f1, %f2, %f3;
	st.global.f32 	[%rd7], %f4;
$L__BB0_2:
	ret;

}


// ===== COMPILED SASS (sm_100) =====

	.target	sm_100

	.elftype	@"ET_EXEC"


//--------------------- .note.nv.tkinfo           --------------------------
	.section	.note.nv.tkinfo,"",@"SHT_NOTE"
	.sectionflags	@"SHF_NOTE_NV_TKINFO"
	.tkinfo
        /*0018*/ 	.word	0x00000002
        /*0030*/ 	.string	""
        /*0030*/ 	.string	"ptxas"
        /*0030*/ 	.string	"Cuda compilation tools, release 13.0, V13.0.88"
        /*0030*/ 	.string	"Build cuda_13.0.r13.0/compiler.36424714_0"
        /*0030*/ 	.string	"-arch sm_100 -m 64 "



//--------------------- .note.nv.cuinfo           --------------------------
	.section	.note.nv.cuinfo,"",@"SHT_NOTE"
	.sectionflags	@"SHF_NOTE_NV_CUINFO"
        /*0018*/ 	.short	0x0002
        /*001a*/ 	.short	0x0064
        /*001c*/ 	.short	0x0082
	.zero		2


//--------------------- .nv.info                  --------------------------
	.section	.nv.info,"",@"SHT_CUDA_INFO"
	.align	4


	//----- nvinfo : EIATTR_REGCOUNT
	.align		4
        /*0000*/ 	.byte	0x04, 0x2f
        /*0002*/ 	.short	(.L_1 - .L_0)
	.align		4
.L_0:
        /*0004*/ 	.word	index@(_Z5saxpyPfPKffi)
        /*0008*/ 	.word	0x0000000a


	//----- nvinfo : EIATTR_FRAME_SIZE
	.align		4
.L_1:
        /*000c*/ 	.byte	0x04, 0x11
        /*000e*/ 	.short	(.L_3 - .L_2)
	.align		4
.L_2:
        /*0010*/ 	.word	index@(_Z5saxpyPfPKffi)
        /*0014*/ 	.word	0x00000000


	//----- nvinfo : EIATTR_MIN_STACK_SIZE
	.align		4
.L_3:
        /*0018*/ 	.byte	0x04, 0x12
        /*001a*/ 	.short	(.L_5 - .L_4)
	.align		4
.L_4:
        /*001c*/ 	.word	index@(_Z5saxpyPfPKffi)
        /*0020*/ 	.word	0x00000000
.L_5:


//--------------------- .nv.compat                --------------------------
	.section	.nv.compat,"",@"SHT_CUDA_COMPAT_INFO"
	.align	4
        /*0000*/ 	.byte	0x02, 0x09, 0x00, 0x00, 0x02, 0x02, 0x01, 0x00, 0x02, 0x05, 0x05, 0x00, 0x03, 0x07, 0x01, 0x01
        /*0010*/ 	.byte	0x02, 0x03, 0x00, 0x00, 0x02, 0x06, 0x01, 0x00, 0x04, 0x0b, 0x08, 0x00, 0x09, 0x00, 0x00, 0x00
        /*0020*/ 	.byte	0x00, 0x00, 0x00, 0x00


//--------------------- .nv.info._Z5saxpyPfPKffi  --------------------------
	.section	.nv.info._Z5saxpyPfPKffi,"",@"SHT_CUDA_INFO"
	.sectionflags	@""
	.align	4


	//----- nvinfo : EIATTR_CUDA_API_VERSION
	.align		4
        /*0000*/ 	.byte	0x04, 0x37
        /*0002*/ 	.short	(.L_7 - .L_6)
.L_6:
        /*0004*/ 	.word	0x00000082


	//----- nvinfo : EIATTR_KPARAM_INFO
	.align		4
.L_7:
        /*0008*/ 	.byte	0x04, 0x17
        /*000a*/ 	.short	(.L_9 - .L_8)
.L_8:
        /*000c*/ 	.word	0x00000000
        /*0010*/ 	.short	0x0003
        /*0012*/ 	.short	0x0014
        /*0014*/ 	.byte	0x00, 0xf0, 0x11, 0x00


	//----- nvinfo : EIATTR_KPARAM_INFO
	.align		4
.L_9:
        /*0018*/ 	.byte	0x04, 0x17
        /*001a*/ 	.short	(.L_11 - .L_10)
.L_10:
        /*001c*/ 	.word	0x00000000
        /*0020*/ 	.short	0x0002
        /*0022*/ 	.short	0x0010
        /*0024*/ 	.byte	0x00, 0xf0, 0x11, 0x00


	//----- nvinfo : EIATTR_KPARAM_INFO
	.align		4
.L_11:
        /*0028*/ 	.byte	0x04, 0x17
        /*002a*/ 	.short	(.L_13 - .L_12)
.L_12:
        /*002c*/ 	.word	0x00000000
        /*0030*/ 	.short	0x0001
        /*0032*/ 	.short	0x0008
        /*0034*/ 	.byte	0x00, 0xf5, 0x21, 0x00


	//----- nvinfo : EIATTR_KPARAM_INFO
	.align		4
.L_13:
        /*0038*/ 	.byte	0x04, 0x17
        /*003a*/ 	.short	(.L_15 - .L_14)
.L_14:
        /*003c*/ 	.word	0x00000000
        /*0040*/ 	.short	0x0000
        /*0042*/ 	.short	0x0000
        /*0044*/ 	.byte	0x00, 0xf5, 0x21, 0x00


	//----- nvinfo : EIATTR_SPARSE_MMA_MASK
	.align		4
.L_15:
        /*0048*/ 	.byte	0x03, 0x50
        /*004a*/ 	.short	0x0000


	//----- nvinfo : EIATTR_MAXREG_COUNT
	.align		4
        /*004c*/ 	.byte	0x03, 0x1b
        /*004e*/ 	.short	0x00ff


	//----- nvinfo : EIATTR_MERCURY_ISA_VERSION
	.align		4
        /*0050*/ 	.byte	0x03, 0x5f
        /*0052*/ 	.short	0x0101


	//----- nvinfo : EIATTR_VRC_CTA_INIT_COUNT
	.align		4
        /*0054*/ 	.byte	0x02, 0x4a
	.zero		1
	.zero		1


	//----- nvinfo : EIATTR_EXIT_INSTR_OFFSETS
	.align		4
        /*0058*/ 	.byte	0x04, 0x1c
        /*005a*/ 	.short	(.L_17 - .L_16)


	//   ....[0]....
.L_16:
        /*005c*/ 	.word	0x00000070


	//   ....[1]....
        /*0060*/ 	.word	0x00000120


	//----- nvinfo : EIATTR_CBANK_PARAM_SIZE
	.align		4
.L_17:
        /*0064*/ 	.byte	0x03, 0x19
        /*0066*/ 	.short	0x0018


	//----- nvinfo : EIATTR_PARAM_CBANK
	.align		4
        /*0068*/ 	.byte	0x04, 0x0a
        /*006a*/ 	.short	(.L_19 - .L_18)
	.align		4
.L_18:
        /*006c*/ 	.word	index@(.nv.constant0._Z5saxpyPfPKffi)
        /*0070*/ 	.short	0x0380
        /*0072*/ 	.short	0x0018


	//----- nvinfo : EIATTR_SW_WAR
	.align		4
.L_19:
        /*0074*/ 	.byte	0x04, 0x36
        /*0076*/ 	.short	(.L_21 - .L_20)
.L_20:
        /*0078*/ 	.word	0x00000008
.L_21:


//--------------------- .nv.callgraph             --------------------------
	.section	.nv.callgraph,"",@"SHT_CUDA_CALLGRAPH"
	.align	4
	.sectionentsize	8
	.align		4
        /*0000*/ 	.word	0x00000000
	.align		4
        /*0004*/ 	.word	0xffffffff
	.align		4
        /*0008*/ 	.word	0x00000000
	.align		4
        /*000c*/ 	.word	0xfffffffe
	.align		4
        /*0010*/ 	.word	0x00000000
	.align		4
        /*0014*/ 	.word	0xfffffffd
	.align		4
        /*0018*/ 	.word	0x00000000
	.align		4
        /*001c*/ 	.word	0xfffffffc


//--------------------- .text._Z5saxpyPfPKffi     --------------------------
	.section	.text._Z5saxpyPfPKffi,"ax",@progbits
	.align	128
        .global         _Z5saxpyPfPKffi
        .type           _Z5saxpyPfPKffi,@function
        .size           _Z5saxpyPfPKffi,(.L_x_1 - _Z5saxpyPfPKffi)
        .other          _Z5saxpyPfPKffi,@"STO_CUDA_ENTRY STV_DEFAULT"
_Z5saxpyPfPKffi:
.text._Z5saxpyPfPKffi:
[----:B------:R-:W-:Y:S01]  /*0000*/  LDC R1, c[0x0][0x37c] ;  /* 0x0000df00ff017b82 */ /* 0x000fe20000000800 */
[----:B------:R-:W0:Y:S07]  /*0010*/  S2R R0, SR_TID.X ;  /* 0x0000000000007919 */ /* 0x000e2e0000002100 */
[----:B------:R-:W0:Y:S01]  /*0020*/  S2UR UR4, SR_CTAID.X ;  /* 0x00000000000479c3 */ /* 0x000e220000002500 */
[----:B------:R-:W1:Y:S07]  /*0030*/  LDCU UR5, c[0x0][0x394] ;  /* 0x00007280ff0577ac */ /* 0x000e6e0008000800 */
[----:B------:R-:W0:Y:S02]  /*0040*/  LDC R7, c[0x0][0x360] ;  /* 0x0000d800ff077b82 */ /* 0x000e240000000800 */
[----:B0-----:R-:W-:-:S05]  /*0050*/  IMAD R7, R7, UR4, R0 ;  /* 0x0000000407077c24 */ /* 0x001fca000f8e0200 */
[----:B-1----:R-:W-:-:S13]  /*0060*/  ISETP.GE.AND P0, PT, R7, UR5, PT ;  /* 0x0000000507007c0c */ /* 0x002fda000bf06270 */
[----:B------:R-:W-:Y:S05]  /*0070*/  @P0 EXIT ;  /* 0x000000000000094d */ /* 0x000fea0003800000 */
[----:B------:R-:W0:Y:S01]  /*0080*/  LDC.64 R2, c[0x0][0x388] ;  /* 0x0000e200ff027b82 */ /* 0x000e220000000a00 */
[----:B------:R-:W1:Y:S01]  /*0090*/  LDCU.64 UR4, c[0x0][0x358] ;  /* 0x00006b00ff0477ac */ /* 0x000e620008000a00 */
[----:B------:R-:W2:Y:S06]  /*00a0*/  LDCU UR6, c[0x0][0x390] ;  /* 0x00007200ff0677ac */ /* 0x000eac0008000800 */
[----:B------:R-:W3:Y:S01]  /*00b0*/  LDC.64 R4, c[0x0][0x380] ;  /* 0x0000e000ff047b82 */ /* 0x000ee20000000a00 */
[----:B0-----:R-:W-:-:S06]  /*00c0*/  IMAD.WIDE R2, R7, 0x4, R2 ;  /* 0x0000000407027825 */ /* 0x001fcc00078e0202 */
[----:B-1----:R-:W2:Y:S01]  /*00d0*/  LDG.E R2, desc[UR4][R2.64] ;  /* 0x0000000402027981 */ /* 0x002ea2000c1e1900 */
[----:B---3--:R-:W-:-:S05]  /*00e0*/  IMAD.WIDE R4, R7, 0x4, R4 ;  /* 0x0000000407047825 */ /* 0x008fca00078e0204 */
[----:B------:R-:W2:Y:S02]  /*00f0*/  LDG.E R7, desc[UR4][R4.64] ;  /* 0x0000000404077981 */ /* 0x000ea4000c1e1900 */
[----:B--2---:R-:W-:-:S05]  /*0100*/  FFMA R7, R2, UR6, R7 ;  /* 0x0000000602077c23 */ /* 0x004fca0008000007 */
[----:B------:R-:W-:Y:S01]  /*0110*/  STG.E desc[UR4][R4.64], R7 ;  /* 0x0000000704007986 */ /* 0x000fe2000c101904 */
[----:B------:R-:W-:Y:S05]  /*0120*/  EXIT ;  /* 0x000000000000794d */ /* 0x000fea0003800000 */
.L_x_0:
[----:B------:R-:W-:-:S00]  /*0130*/  BRA `(.L_x_0) ;  /* 0xfffffffc00fc7947 */ /* 0x000fc0000383ffff */
[----:B------:R-:W-:-:S00]  /*0140*/  NOP ;  /* 0x0000000000007918 */ /* 0x000fc00000000000 */
        /* <DEDUP_REMOVED lines=11> */
.L_x_1:


//--------------------- .nv.shared.reserved.0     --------------------------
	.section	.nv.shared.reserved.0,"aw",@nobits
	.weak		__nv_reservedSMEM_offset_0_alias
	.size		__nv_reservedSMEM_offset_0_alias, 0, 64
	.other		__nv_reservedSMEM_offset_0_alias,@"STO_CUDA_RESERVED_SHARED STV_DEFAULT"
__nv_reservedSMEM_offset_0_alias:
	.zero		0
	.zero		64


//--------------------- .nv.constant0._Z5saxpyPfPKffi --------------------------
	.section	.nv.constant0._Z5saxpyPfPKffi,"a",@progbits
	.sectionflags	@""
	.align	4
.nv.constant0._Z5saxpyPfPKffi:
	.zero		920


//--------------------- SYMBOLS --------------------------

	.type		.nv.reservedSmem.offset0,@object
	.size		.nv.reservedSmem.offset0,0x4
